//
// Generated by NVIDIA NVVM Compiler
//
// Compiler Build ID: CL-36424714
// Cuda compilation tools, release 13.0, V13.0.88
// Based on NVVM 20.0.0
//

.version 9.0
.target sm_100
.address_size 64

	// .globl	_Z6reduceILj256ELi128EEvPfS0_j
// _ZZ6reduceILj256ELi128EEvPfS0_jE13warpLevelSums has been demoted

.visible .entry _Z6reduceILj256ELi128EEvPfS0_j(
	.param .u64 .ptr .align 1 _Z6reduceILj256ELi128EEvPfS0_j_param_0,
	.param .u64 .ptr .align 1 _Z6reduceILj256ELi128EEvPfS0_j_param_1,
	.param .u32 _Z6reduceILj256ELi128EEvPfS0_j_param_2
)
{
	.reg .pred 	%p<13>;
	.reg .b32 	%r<33>;
	.reg .b32 	%f<277>;
	.reg .b64 	%rd<15>;
	// demoted variable
	.shared .align 4 .b8 _ZZ6reduceILj256ELi128EEvPfS0_jE13warpLevelSums[128];
	ld.param.u64 	%rd2, [_Z6reduceILj256ELi128EEvPfS0_j_param_0];
	ld.param.u64 	%rd1, [_Z6reduceILj256ELi128EEvPfS0_j_param_1];
	cvta.to.global.u64 	%rd3, %rd2;
	mov.u32 	%r1, %tid.x;
	mov.u32 	%r2, %ctaid.x;
	shl.b32 	%r4, %r2, 15;
	or.b32  	%r5, %r4, %r1;
	mul.wide.u32 	%rd4, %r5, 4;
	add.s64 	%rd5, %rd3, %rd4;
	ld.global.f32 	%f5, [%rd5];
	add.f32 	%f6, %f5, 0f00000000;
	ld.global.f32 	%f7, [%rd5+1024];
	add.f32 	%f8, %f6, %f7;
	ld.global.f32 	%f9, [%rd5+2048];
	add.f32 	%f10, %f8, %f9;
	ld.global.f32 	%f11, [%rd5+3072];
	add.f32 	%f12, %f10, %f11;
	ld.global.f32 	%f13, [%rd5+4096];
	add.f32 	%f14, %f12, %f13;
	ld.global.f32 	%f15, [%rd5+5120];
	add.f32 	%f16, %f14, %f15;
	ld.global.f32 	%f17, [%rd5+6144];
	add.f32 	%f18, %f16, %f17;
	ld.global.f32 	%f19, [%rd5+7168];
	add.f32 	%f20, %f18, %f19;
	ld.global.f32 	%f21, [%rd5+8192];
	add.f32 	%f22, %f20, %f21;
	ld.global.f32 	%f23, [%rd5+9216];
	add.f32 	%f24, %f22, %f23;
	ld.global.f32 	%f25, [%rd5+10240];
	add.f32 	%f26, %f24, %f25;
	ld.global.f32 	%f27, [%rd5+11264];
	add.f32 	%f28, %f26, %f27;
	ld.global.f32 	%f29, [%rd5+12288];
	add.f32 	%f30, %f28, %f29;
	ld.global.f32 	%f31, [%rd5+13312];
	add.f32 	%f32, %f30, %f31;
	ld.global.f32 	%f33, [%rd5+14336];
	add.f32 	%f34, %f32, %f33;
	ld.global.f32 	%f35, [%rd5+15360];
	add.f32 	%f36, %f34, %f35;
	ld.global.f32 	%f37, [%rd5+16384];
	add.f32 	%f38, %f36, %f37;
	ld.global.f32 	%f39, [%rd5+17408];
	add.f32 	%f40, %f38, %f39;
	ld.global.f32 	%f41, [%rd5+18432];
	add.f32 	%f42, %f40, %f41;
	ld.global.f32 	%f43, [%rd5+19456];
	add.f32 	%f44, %f42, %f43;
	ld.global.f32 	%f45, [%rd5+20480];
	add.f32 	%f46, %f44, %f45;
	ld.global.f32 	%f47, [%rd5+21504];
	add.f32 	%f48, %f46, %f47;
	ld.global.f32 	%f49, [%rd5+22528];
	add.f32 	%f50, %f48, %f49;
	ld.global.f32 	%f51, [%rd5+23552];
	add.f32 	%f52, %f50, %f51;
	ld.global.f32 	%f53, [%rd5+24576];
	add.f32 	%f54, %f52, %f53;
	ld.global.f32 	%f55, [%rd5+25600];
	add.f32 	%f56, %f54, %f55;
	ld.global.f32 	%f57, [%rd5+26624];
	add.f32 	%f58, %f56, %f57;
	ld.global.f32 	%f59, [%rd5+27648];
	add.f32 	%f60, %f58, %f59;
	ld.global.f32 	%f61, [%rd5+28672];
	add.f32 	%f62, %f60, %f61;
	ld.global.f32 	%f63, [%rd5+29696];
	add.f32 	%f64, %f62, %f63;
	ld.global.f32 	%f65, [%rd5+30720];
	add.f32 	%f66, %f64, %f65;
	ld.global.f32 	%f67, [%rd5+31744];
	add.f32 	%f68, %f66, %f67;
	ld.global.f32 	%f69, [%rd5+32768];
	add.f32 	%f70, %f68, %f69;
	ld.global.f32 	%f71, [%rd5+33792];
	add.f32 	%f72, %f70, %f71;
	ld.global.f32 	%f73, [%rd5+34816];
	add.f32 	%f74, %f72, %f73;
	ld.global.f32 	%f75, [%rd5+35840];
	add.f32 	%f76, %f74, %f75;
	ld.global.f32 	%f77, [%rd5+36864];
	add.f32 	%f78, %f76, %f77;
	ld.global.f32 	%f79, [%rd5+37888];
	add.f32 	%f80, %f78, %f79;
	ld.global.f32 	%f81, [%rd5+38912];
	add.f32 	%f82, %f80, %f81;
	ld.global.f32 	%f83, [%rd5+39936];
	add.f32 	%f84, %f82, %f83;
	ld.global.f32 	%f85, [%rd5+40960];
	add.f32 	%f86, %f84, %f85;
	ld.global.f32 	%f87, [%rd5+41984];
	add.f32 	%f88, %f86, %f87;
	ld.global.f32 	%f89, [%rd5+43008];
	add.f32 	%f90, %f88, %f89;
	ld.global.f32 	%f91, [%rd5+44032];
	add.f32 	%f92, %f90, %f91;
	ld.global.f32 	%f93, [%rd5+45056];
	add.f32 	%f94, %f92, %f93;
	ld.global.f32 	%f95, [%rd5+46080];
	add.f32 	%f96, %f94, %f95;
	ld.global.f32 	%f97, [%rd5+47104];
	add.f32 	%f98, %f96, %f97;
	ld.global.f32 	%f99, [%rd5+48128];
	add.f32 	%f100, %f98, %f99;
	ld.global.f32 	%f101, [%rd5+49152];
	add.f32 	%f102, %f100, %f101;
	ld.global.f32 	%f103, [%rd5+50176];
	add.f32 	%f104, %f102, %f103;
	ld.global.f32 	%f105, [%rd5+51200];
	add.f32 	%f106, %f104, %f105;
	ld.global.f32 	%f107, [%rd5+52224];
	add.f32 	%f108, %f106, %f107;
	ld.global.f32 	%f109, [%rd5+53248];
	add.f32 	%f110, %f108, %f109;
	ld.global.f32 	%f111, [%rd5+54272];
	add.f32 	%f112, %f110, %f111;
	ld.global.f32 	%f113, [%rd5+55296];
	add.f32 	%f114, %f112, %f113;
	ld.global.f32 	%f115, [%rd5+56320];
	add.f32 	%f116, %f114, %f115;
	ld.global.f32 	%f117, [%rd5+57344];
	add.f32 	%f118, %f116, %f117;
	ld.global.f32 	%f119, [%rd5+58368];
	add.f32 	%f120, %f118, %f119;
	ld.global.f32 	%f121, [%rd5+59392];
	add.f32 	%f122, %f120, %f121;
	ld.global.f32 	%f123, [%rd5+60416];
	add.f32 	%f124, %f122, %f123;
	ld.global.f32 	%f125, [%rd5+61440];
	add.f32 	%f126, %f124, %f125;
	ld.global.f32 	%f127, [%rd5+62464];
	add.f32 	%f128, %f126, %f127;
	ld.global.f32 	%f129, [%rd5+63488];
	add.f32 	%f130, %f128, %f129;
	ld.global.f32 	%f131, [%rd5+64512];
	add.f32 	%f132, %f130, %f131;
	ld.global.f32 	%f133, [%rd5+65536];
	add.f32 	%f134, %f132, %f133;
	ld.global.f32 	%f135, [%rd5+66560];
	add.f32 	%f136, %f134, %f135;
	ld.global.f32 	%f137, [%rd5+67584];
	add.f32 	%f138, %f136, %f137;
	ld.global.f32 	%f139, [%rd5+68608];
	add.f32 	%f140, %f138, %f139;
	ld.global.f32 	%f141, [%rd5+69632];
	add.f32 	%f142, %f140, %f141;
	ld.global.f32 	%f143, [%rd5+70656];
	add.f32 	%f144, %f142, %f143;
	ld.global.f32 	%f145, [%rd5+71680];
	add.f32 	%f146, %f144, %f145;
	ld.global.f32 	%f147, [%rd5+72704];
	add.f32 	%f148, %f146, %f147;
	ld.global.f32 	%f149, [%rd5+73728];
	add.f32 	%f150, %f148, %f149;
	ld.global.f32 	%f151, [%rd5+74752];
	add.f32 	%f152, %f150, %f151;
	ld.global.f32 	%f153, [%rd5+75776];
	add.f32 	%f154, %f152, %f153;
	ld.global.f32 	%f155, [%rd5+76800];
	add.f32 	%f156, %f154, %f155;
	ld.global.f32 	%f157, [%rd5+77824];
	add.f32 	%f158, %f156, %f157;
	ld.global.f32 	%f159, [%rd5+78848];
	add.f32 	%f160, %f158, %f159;
	ld.global.f32 	%f161, [%rd5+79872];
	add.f32 	%f162, %f160, %f161;
	ld.global.f32 	%f163, [%rd5+80896];
	add.f32 	%f164, %f162, %f163;
	ld.global.f32 	%f165, [%rd5+81920];
	add.f32 	%f166, %f164, %f165;
	ld.global.f32 	%f167, [%rd5+82944];
	add.f32 	%f168, %f166, %f167;
	ld.global.f32 	%f169, [%rd5+83968];
	add.f32 	%f170, %f168, %f169;
	ld.global.f32 	%f171, [%rd5+84992];
	add.f32 	%f172, %f170, %f171;
	ld.global.f32 	%f173, [%rd5+86016];
	add.f32 	%f174, %f172, %f173;
	ld.global.f32 	%f175, [%rd5+87040];
	add.f32 	%f176, %f174, %f175;
	ld.global.f32 	%f177, [%rd5+88064];
	add.f32 	%f178, %f176, %f177;
	ld.global.f32 	%f179, [%rd5+89088];
	add.f32 	%f180, %f178, %f179;
	ld.global.f32 	%f181, [%rd5+90112];
	add.f32 	%f182, %f180, %f181;
	ld.global.f32 	%f183, [%rd5+91136];
	add.f32 	%f184, %f182, %f183;
	ld.global.f32 	%f185, [%rd5+92160];
	add.f32 	%f186, %f184, %f185;
	ld.global.f32 	%f187, [%rd5+93184];
	add.f32 	%f188, %f186, %f187;
	ld.global.f32 	%f189, [%rd5+94208];
	add.f32 	%f190, %f188, %f189;
	ld.global.f32 	%f191, [%rd5+95232];
	add.f32 	%f192, %f190, %f191;
	ld.global.f32 	%f193, [%rd5+96256];
	add.f32 	%f194, %f192, %f193;
	ld.global.f32 	%f195, [%rd5+97280];
	add.f32 	%f196, %f194, %f195;
	ld.global.f32 	%f197, [%rd5+98304];
	add.f32 	%f198, %f196, %f197;
	ld.global.f32 	%f199, [%rd5+99328];
	add.f32 	%f200, %f198, %f199;
	ld.global.f32 	%f201, [%rd5+100352];
	add.f32 	%f202, %f200, %f201;
	ld.global.f32 	%f203, [%rd5+101376];
	add.f32 	%f204, %f202, %f203;
	ld.global.f32 	%f205, [%rd5+102400];
	add.f32 	%f206, %f204, %f205;
	ld.global.f32 	%f207, [%rd5+103424];
	add.f32 	%f208, %f206, %f207;
	ld.global.f32 	%f209, [%rd5+104448];
	add.f32 	%f210, %f208, %f209;
	ld.global.f32 	%f211, [%rd5+105472];
	add.f32 	%f212, %f210, %f211;
	ld.global.f32 	%f213, [%rd5+106496];
	add.f32 	%f214, %f212, %f213;
	ld.global.f32 	%f215, [%rd5+107520];
	add.f32 	%f216, %f214, %f215;
	ld.global.f32 	%f217, [%rd5+108544];
	add.f32 	%f218, %f216, %f217;
	ld.global.f32 	%f219, [%rd5+109568];
	add.f32 	%f220, %f218, %f219;
	ld.global.f32 	%f221, [%rd5+110592];
	add.f32 	%f222, %f220, %f221;
	ld.global.f32 	%f223, [%rd5+111616];
	add.f32 	%f224, %f222, %f223;
	ld.global.f32 	%f225, [%rd5+112640];
	add.f32 	%f226, %f224, %f225;
	ld.global.f32 	%f227, [%rd5+113664];
	add.f32 	%f228, %f226, %f227;
	ld.global.f32 	%f229, [%rd5+114688];
	add.f32 	%f230, %f228, %f229;
	ld.global.f32 	%f231, [%rd5+115712];
	add.f32 	%f232, %f230, %f231;
	ld.global.f32 	%f233, [%rd5+116736];
	add.f32 	%f234, %f232, %f233;
	ld.global.f32 	%f235, [%rd5+117760];
	add.f32 	%f236, %f234, %f235;
	ld.global.f32 	%f237, [%rd5+118784];
	add.f32 	%f238, %f236, %f237;
	ld.global.f32 	%f239, [%rd5+119808];
	add.f32 	%f240, %f238, %f239;
	ld.global.f32 	%f241, [%rd5+120832];
	add.f32 	%f242, %f240, %f241;
	ld.global.f32 	%f243, [%rd5+121856];
	add.f32 	%f244, %f242, %f243;
	ld.global.f32 	%f245, [%rd5+122880];
	add.f32 	%f246, %f244, %f245;
	ld.global.f32 	%f247, [%rd5+123904];
	add.f32 	%f248, %f246, %f247;
	ld.global.f32 	%f249, [%rd5+124928];
	add.f32 	%f250, %f248, %f249;
	ld.global.f32 	%f251, [%rd5+125952];
	add.f32 	%f252, %f250, %f251;
	ld.global.f32 	%f253, [%rd5+126976];
	add.f32 	%f254, %f252, %f253;
	add.s32 	%r6, %r5, 32000;
	mul.wide.u32 	%rd6, %r6, 4;
	add.s64 	%rd7, %rd3, %rd6;
	ld.global.f32 	%f255, [%rd7];
	add.f32 	%f256, %f254, %f255;
	add.s32 	%r7, %r5, 32256;
	mul.wide.u32 	%rd8, %r7, 4;
	add.s64 	%rd9, %rd3, %rd8;
	ld.global.f32 	%f257, [%rd9];
	add.f32 	%f258, %f256, %f257;
	add.s32 	%r8, %r5, 32512;
	mul.wide.u32 	%rd10, %r8, 4;
	add.s64 	%rd11, %rd3, %rd10;
	ld.global.f32 	%f259, [%rd11];
	add.f32 	%f260, %f258, %f259;
	and.b32  	%r3, %r1, 31;
	mov.b32 	%r9, %f260;
	shfl.sync.down.b32	%r10|%p1, %r9, 16, 31, -1;
	mov.b32 	%f261, %r10;
	add.f32 	%f262, %f260, %f261;
	mov.b32 	%r11, %f262;
	shfl.sync.down.b32	%r12|%p2, %r11, 8, 31, -1;
	mov.b32 	%f263, %r12;
	add.f32 	%f264, %f262, %f263;
	mov.b32 	%r13, %f264;
	shfl.sync.down.b32	%r14|%p3, %r13, 4, 31, -1;
	mov.b32 	%f265, %r14;
	add.f32 	%f266, %f264, %f265;
	mov.b32 	%r15, %f266;
	shfl.sync.down.b32	%r16|%p4, %r15, 2, 31, -1;
	mov.b32 	%f267, %r16;
	add.f32 	%f268, %f266, %f267;
	mov.b32 	%r17, %f268;
	shfl.sync.down.b32	%r18|%p5, %r17, 1, 31, -1;
	mov.b32 	%f269, %r18;
	add.f32 	%f1, %f268, %f269;
	setp.ne.s32 	%p6, %r3, 0;
	@%p6 bra 	$L__BB0_2;
	shr.u32 	%r19, %r1, 3;
	mov.u32 	%r20, _ZZ6reduceILj256ELi128EEvPfS0_jE13warpLevelSums;
	add.s32 	%r21, %r20, %r19;
	st.shared.f32 	[%r21], %f1;
$L__BB0_2:
	bar.sync 	0;
	mov.u32 	%r22, %ntid.x;
	shr.u32 	%r23, %r22, 5;
	setp.ge.u32 	%p7, %r1, %r23;
	@%p7 bra 	$L__BB0_4;
	shl.b32 	%r24, %r3, 2;
	mov.u32 	%r25, _ZZ6reduceILj256ELi128EEvPfS0_jE13warpLevelSums;
	add.s32 	%r26, %r25, %r24;
	ld.shared.f32 	%f276, [%r26];
	bra.uni 	$L__BB0_5;
$L__BB0_4:
	setp.gt.u32 	%p8, %r1, 31;
	mov.f32 	%f276, 0f00000000;
	@%p8 bra 	$L__BB0_7;
$L__BB0_5:
	mov.b32 	%r27, %f276;
	shfl.sync.down.b32	%r28|%p9, %r27, 4, 31, -1;
	mov.b32 	%f271, %r28;
	add.f32 	%f272, %f276, %f271;
	mov.b32 	%r29, %f272;
	shfl.sync.down.b32	%r30|%p10, %r29, 2, 31, -1;
	mov.b32 	%f273, %r30;
	add.f32 	%f274, %f272, %f273;
	mov.b32 	%r31, %f274;
	shfl.sync.down.b32	%r32|%p11, %r31, 1, 31, -1;
	mov.b32 	%f275, %r32;
	add.f32 	%f4, %f274, %f275;
	setp.ne.s32 	%p12, %r1, 0;
	@%p12 bra 	$L__BB0_7;
	cvta.to.global.u64 	%rd12, %rd1;
	mul.wide.u32 	%rd13, %r2, 4;
	add.s64 	%rd14, %rd12, %rd13;
	st.global.f32 	[%rd14], %f4;
$L__BB0_7:
	ret;

}


// ===== COMPILED SASS (sm_100) =====

	.target	sm_100

	.elftype	@"ET_EXEC"


//--------------------- .note.nv.tkinfo           --------------------------
	.section	.note.nv.tkinfo,"",@"SHT_NOTE"
	.sectionflags	@"SHF_NOTE_NV_TKINFO"
	.tkinfo
        /*0018*/ 	.word	0x00000002
        /*0030*/ 	.string	""
        /*0030*/ 	.string	"ptxas"
        /*0030*/ 	.string	"Cuda compilation tools, release 13.0, V13.0.88"
        /*0030*/ 	.string	"Build cuda_13.0.r13.0/compiler.36424714_0"
        /*0030*/ 	.string	"-arch sm_100 -m 64 "



//--------------------- .note.nv.cuinfo           --------------------------
	.section	.note.nv.cuinfo,"",@"SHT_NOTE"
	.sectionflags	@"SHF_NOTE_NV_CUINFO"
        /*0018*/ 	.short	0x0002
        /*001a*/ 	.short	0x0064
        /*001c*/ 	.short	0x0082
	.zero		2


//--------------------- .nv.info                  --------------------------
	.section	.nv.info,"",@"SHT_CUDA_INFO"
	.align	4


	//----- nvinfo : EIATTR_REGCOUNT
	.align		4
        /*0000*/ 	.byte	0x04, 0x2f
        /*0002*/ 	.short	(.L_1 - .L_0)
	.align		4
.L_0:
        /*0004*/ 	.word	index@(_Z6reduceILj256ELi128EEvPfS0_j)
        /*0008*/ 	.word	0x00000020


	//----- nvinfo : EIATTR_FRAME_SIZE
	.align		4
.L_1:
        /*000c*/ 	.byte	0x04, 0x11
        /*000e*/ 	.short	(.L_3 - .L_2)
	.align		4
.L_2:
        /*0010*/ 	.word	index@(_Z6reduceILj256ELi128EEvPfS0_j)
        /*0014*/ 	.word	0x00000000


	//----- nvinfo : EIATTR_MIN_STACK_SIZE
	.align		4
.L_3:
        /*0018*/ 	.byte	0x04, 0x12
        /*001a*/ 	.short	(.L_5 - .L_4)
	.align		4
.L_4:
        /*001c*/ 	.word	index@(_Z6reduceILj256ELi128EEvPfS0_j)
        /*0020*/ 	.word	0x00000000
.L_5:


//--------------------- .nv.compat                --------------------------
	.section	.nv.compat,"",@"SHT_CUDA_COMPAT_INFO"
	.align	4
        /*0000*/ 	.byte	0x02, 0x09, 0x00, 0x00, 0x02, 0x02, 0x01, 0x00, 0x02, 0x05, 0x05, 0x00, 0x03, 0x07, 0x01, 0x01
        /*0010*/ 	.byte	0x02, 0x03, 0x00, 0x00, 0x02, 0x06, 0x01, 0x00, 0x04, 0x0b, 0x08, 0x00, 0x09, 0x00, 0x00, 0x00
        /*0020*/ 	.byte	0x00, 0x00, 0x00, 0x00


//--------------------- .nv.info._Z6reduceILj256ELi128EEvPfS0_j --------------------------
	.section	.nv.info._Z6reduceILj256ELi128EEvPfS0_j,"",@"SHT_CUDA_INFO"
	.sectionflags	@""
	.align	4


	//----- nvinfo : EIATTR_CUDA_API_VERSION
	.align		4
        /*0000*/ 	.byte	0x04, 0x37
        /*0002*/ 	.short	(.L_7 - .L_6)
.L_6:
        /*0004*/ 	.word	0x00000082


	//----- nvinfo : EIATTR_KPARAM_INFO
	.align		4
.L_7:
        /*0008*/ 	.byte	0x04, 0x17
        /*000a*/ 	.short	(.L_9 - .L_8)
.L_8:
        /*000c*/ 	.word	0x00000000
        /*0010*/ 	.short	0x0002
        /*0012*/ 	.short	0x0010
        /*0014*/ 	.byte	0x00, 0xf0, 0x11, 0x00


	//----- nvinfo : EIATTR_KPARAM_INFO
	.align		4
.L_9:
        /*0018*/ 	.byte	0x04, 0x17
        /*001a*/ 	.short	(.L_11 - .L_10)
.L_10:
        /*001c*/ 	.word	0x00000000
        /*0020*/ 	.short	0x0001
        /*0022*/ 	.short	0x0008
        /*0024*/ 	.byte	0x00, 0xf5, 0x21, 0x00


	//----- nvinfo : EIATTR_KPARAM_INFO
	.align		4
.L_11:
        /*0028*/ 	.byte	0x04, 0x17
        /*002a*/ 	.short	(.L_13 - .L_12)
.L_12:
        /*002c*/ 	.word	0x00000000
        /*0030*/ 	.short	0x0000
        /*0032*/ 	.short	0x0000
        /*0034*/ 	.byte	0x00, 0xf5, 0x21, 0x00


	//----- nvinfo : EIATTR_SPARSE_MMA_MASK
	.align		4
.L_13:
        /*0038*/ 	.byte	0x03, 0x50
        /*003a*/ 	.short	0x0000


	//----- nvinfo : EIATTR_MAXREG_COUNT
	.align		4
        /*003c*/ 	.byte	0x03, 0x1b
        /*003e*/ 	.short	0x00ff


	//----- nvinfo : EIATTR_NUM_BARRIERS
	.align		4
        /*0040*/ 	.byte	0x02, 0x4c
        /*0042*/ 	.byte	0x01
	.zero		1


	//----- nvinfo : EIATTR_MERCURY_ISA_VERSION
	.align		4
        /*0044*/ 	.byte	0x03, 0x5f
        /*0046*/ 	.short	0x0101


	//----- nvinfo : EIATTR_COOP_GROUP_MASK_REGIDS
	.align		4
        /*0048*/ 	.byte	0x04, 0x29
        /*004a*/ 	.short	(.L_15 - .L_14)


	//   ....[0]....
.L_14:
        /*004c*/ 	.word	0xffffffff


	//   ....[1]....
        /*0050*/ 	.word	0xffffffff


	//   ....[2]....
        /*0054*/ 	.word	0xffffffff


	//   ....[3]....
        /*0058*/ 	.word	0xffffffff


	//   ....[4]....
        /*005c*/ 	.word	0xffffffff


	//   ....[5]....
        /*0060*/ 	.word	0xffffffff


	//   ....[6]....
        /*0064*/ 	.word	0xffffffff


	//   ....[7]....
        /*0068*/ 	.word	0xffffffff


	//----- nvinfo : EIATTR_COOP_GROUP_INSTR_OFFSETS
	.align		4
.L_15:
        /*006c*/ 	.byte	0x04, 0x28
        /*006e*/ 	.short	(.L_17 - .L_16)


	//   ....[0]....
.L_16:
        /*0070*/ 	.word	0x000010f0


	//   ....[1]....
        /*0074*/ 	.word	0x00001110


	//   ....[2]....
        /*0078*/ 	.word	0x00001130


	//   ....[3]....
        /*007c*/ 	.word	0x00001160


	//   ....[4]....
        /*0080*/ 	.word	0x000011b0


	//   ....[5]....
        /*0084*/ 	.word	0x000012d0


	//   ....[6]....
        /*0088*/ 	.word	0x00001300


	//   ....[7]....
        /*008c*/ 	.word	0x00001320


	//----- nvinfo : EIATTR_VRC_CTA_INIT_COUNT
	.align		4
.L_17:
        /*0090*/ 	.byte	0x02, 0x4a
	.zero		1
	.zero		1


	//----- nvinfo : EIATTR_EXIT_INSTR_OFFSETS
	.align		4
        /*0094*/ 	.byte	0x04, 0x1c
        /*0096*/ 	.short	(.L_19 - .L_18)


	//   ....[0]....
.L_18:
        /*0098*/ 	.word	0x000012a0


	//   ....[1]....
        /*009c*/ 	.word	0x00001330


	//   ....[2]....
        /*00a0*/ 	.word	0x00001380


	//----- nvinfo : EIATTR_CRS_STACK_SIZE
	.align		4
.L_19:
        /*00a4*/ 	.byte	0x04, 0x1e
        /*00a6*/ 	.short	(.L_21 - .L_20)
.L_20:
        /*00a8*/ 	.word	0x00000000


	//----- nvinfo : EIATTR_CBANK_PARAM_SIZE
	.align		4
.L_21:
        /*00ac*/ 	.byte	0x03, 0x19
        /*00ae*/ 	.short	0x0014


	//----- nvinfo : EIATTR_PARAM_CBANK
	.align		4
        /*00b0*/ 	.byte	0x04, 0x0a
        /*00b2*/ 	.short	(.L_23 - .L_22)
	.align		4
.L_22:
        /*00b4*/ 	.word	index@(.nv.constant0._Z6reduceILj256ELi128EEvPfS0_j)
        /*00b8*/ 	.short	0x0380
        /*00ba*/ 	.short	0x0014


	//----- nvinfo : EIATTR_SW_WAR
	.align		4
.L_23:
        /*00bc*/ 	.byte	0x04, 0x36
        /*00be*/ 	.short	(.L_25 - .L_24)
.L_24:
        /*00c0*/ 	.word	0x00000008
.L_25:


//--------------------- .nv.callgraph             --------------------------
	.section	.nv.callgraph,"",@"SHT_CUDA_CALLGRAPH"
	.align	4
	.sectionentsize	8
	.align		4
        /*0000*/ 	.word	0x00000000
	.align		4
        /*0004*/ 	.word	0xffffffff
	.align		4
        /*0008*/ 	.word	0x00000000
	.align		4
        /*000c*/ 	.word	0xfffffffe
	.align		4
        /*0010*/ 	.word	0x00000000
	.align		4
        /*0014*/ 	.word	0xfffffffd
	.align		4
        /*0018*/ 	.word	0x00000000
	.align		4
        /*001c*/ 	.word	0xfffffffc


//--------------------- .text._Z6reduceILj256ELi128EEvPfS0_j --------------------------
	.section	.text._Z6reduceILj256ELi128EEvPfS0_j,"ax",@progbits
	.align	128
        .global         _Z6reduceILj256ELi128EEvPfS0_j
        .type           _Z6reduceILj256ELi128EEvPfS0_j,@function
        .size           _Z6reduceILj256ELi128EEvPfS0_j,(.L_x_3 - _Z6reduceILj256ELi128EEvPfS0_j)
        .other          _Z6reduceILj256ELi128EEvPfS0_j,@"STO_CUDA_ENTRY STV_DEFAULT"
_Z6reduceILj256ELi128EEvPfS0_j:
.text._Z6reduceILj256ELi128EEvPfS0_j:
[----:B------:R-:W-:Y:S01]  /*0000*/  LDC R1, c[0x0][0x37c] ;  /* 0x0000df00ff017b82 */ /* 0x000fe20000000800 */
[----:B------:R-:W0:Y:S07]  /*0010*/  S2R R0, SR_CTAID.X ;  /* 0x0000000000007919 */ /* 0x000e2e0000002500 */
[----:B------:R-:W1:Y:S01]  /*0020*/  LDC.64 R2, c[0x0][0x380] ;  /* 0x0000e000ff027b82 */ /* 0x000e620000000a00 */
[----:B------:R-:W2:Y:S01]  /*0030*/  LDCU.64 UR6, c[0x0][0x358] ;  /* 0x00006b00ff0677ac */ /* 0x000ea20008000a00 */
[----:B------:R-:W3:Y:S01]  /*0040*/  S2R R10, SR_TID.X ;  /* 0x00000000000a7919 */ /* 0x000ee20000002100 */
[----:B0-----:R-:W-:-:S04]  /*0050*/  SHF.L.U32 R5, R0, 0xf, RZ ;  /* 0x0000000f00057819 */ /* 0x001fc800000006ff */
[----:B---3--:R-:W-:-:S05]  /*0060*/  LOP3.LUT R5, R5, R10, RZ, 0xfc, !PT ;  /* 0x0000000a05057212 */ /* 0x008fca00078efcff */
[----:B-1----:R-:W-:-:S05]  /*0070*/  IMAD.WIDE.U32 R6, R5, 0x4, R2 ;  /* 0x0000000405067825 */ /* 0x002fca00078e0002 */
[----:B--2---:R-:W2:Y:S04]  /*0080*/  LDG.E R11, desc[UR6][R6.64] ;  /* 0x00000006060b7981 */ /* 0x004ea8000c1e1900 */
[----:B------:R-:W3:Y:S04]  /*0090*/  LDG.E R24, desc[UR6][R6.64+0x400] ;  /* 0x0004000606187981 */ /* 0x000ee8000c1e1900 */
[----:B------:R-:W4:Y:S04]  /*00a0*/  LDG.E R27, desc[UR6][R6.64+0x800] ;  /* 0x00080006061b7981 */ /* 0x000f28000c1e1900 */
[----:B------:R-:W5:Y:S04]  /*00b0*/  LDG.E R12, desc[UR6][R6.64+0xc00] ;  /* 0x000c0006060c7981 */ /* 0x000f68000c1e1900 */
        /* <DEDUP_REMOVED lines=13> */
[----:B------:R-:W5:Y:S01]  /*0190*/  LDG.E R25, desc[UR6][R6.64+0x4400] ;  /* 0x0044000606197981 */ /* 0x000f62000c1e1900 */
[----:B--2---:R-:W-:-:S03]  /*01a0*/  FADD R23, RZ, R11 ;  /* 0x0000000bff177221 */ /* 0x004fc60000000000 */
[----:B------:R-:W2:Y:S01]  /*01b0*/  LDG.E R11, desc[UR6][R6.64+0x4800] ;  /* 0x00480006060b7981 */ /* 0x000ea2000c1e1900 */
[----:B---3--:R-:W-:-:S03]  /*01c0*/  FADD R24, R23, R24 ;  /* 0x0000001817187221 */ /* 0x008fc60000000000 */
[----:B------:R-:W3:Y:S01]  /*01d0*/  LDG.E R23, desc[UR6][R6.64+0x4c00] ;  /* 0x004c000606177981 */ /* 0x000ee2000c1e1900 */
[----:B----4-:R-:W-:-:S03]  /*01e0*/  FADD R27, R24, R27 ;  /* 0x0000001b181b7221 */ /* 0x010fc60000000000 */
[----:B------:R-:W4:Y:S01]  /*01f0*/  LDG.E R24, desc[UR6][R6.64+0x5000] ;  /* 0x0050000606187981 */ /* 0x000f22000c1e1900 */
[----:B-----5:R-:W-:-:S03]  /*0200*/  FADD R26, R27, R12 ;  /* 0x0000000c1b1a7221 */ /* 0x020fc60000000000 */
[----:B------:R-:W5:Y:S01]  /*0210*/  LDG.E R12, desc[UR6][R6.64+0x5400] ;  /* 0x00540006060c7981 */ /* 0x000f62000c1e1900 */
[----:B------:R-:W-:-:S03]  /*0220*/  FADD R27, R26, R13 ;  /* 0x0000000d1a1b7221 */ /* 0x000fc60000000000 */
        /* <DEDUP_REMOVED lines=27> */
[----:B--2---:R-:W-:-:S03]  /*03e0*/  FADD R26, R26, R11 ;  /* 0x0000000b1a1a7221 */ /* 0x004fc60000000000 */
        /* <DEDUP_REMOVED lines=143> */
[----:B------:R-:W-:-:S03]  /*0ce0*/  IADD3 R29, PT, PT, R5, 0x7d00, RZ ;  /* 0x00007d00051d7810 */ /* 0x000fc60007ffe0ff */
[----:B------:R-:W5:Y:S04]  /*0cf0*/  LDG.E R25, desc[UR6][R6.64+0x1e800] ;  /* 0x01e8000606197981 */ /* 0x000f68000c1e1900 */
[----:B------:R-:W5:Y:S01]  /*0d00*/  LDG.E R27, desc[UR6][R6.64+0x1f000] ;  /* 0x01f00006061b7981 */ /* 0x000f62000c1e1900 */
[----:B--2---:R-:W-:-:S03]  /*0d10*/  FADD R28, R28, R11 ;  /* 0x0000000b1c1c7221 */ /* 0x004fc60000000000 */
[----:B------:R-:W2:Y:S01]  /*0d20*/  LDG.E R11, desc[UR6][R6.64+0x1b000] ;  /* 0x01b00006060b7981 */ /* 0x000ea2000c1e1900 */
[----:B---3--:R-:W-:-:S03]  /*0d30*/  FADD R23, R28, R23 ;  /* 0x000000171c177221 */ /* 0x008fc60000000000 */
[----:B------:R-:W3:Y:S01]  /*0d40*/  LDG.E R28, desc[UR6][R6.64+0x1ec00] ;  /* 0x01ec0006061c7981 */ /* 0x000ee2000c1e1900 */
[----:B----4-:R-:W-:-:S04]  /*0d50*/  FADD R23, R23, R24 ;  /* 0x0000001817177221 */ /* 0x010fc80000000000 */
[----:B-----5:R-:W-:Y:S02]  /*0d60*/  FADD R24, R23, R12 ;  /* 0x0000000c17187221 */ /* 0x020fe40000000000 */
[----:B------:R-:W4:Y:S02]  /*0d70*/  LDG.E R12, desc[UR6][R6.64+0x1b400] ;  /* 0x01b40006060c7981 */ /* 0x000f24000c1e1900 */
[----:B------:R-:W-:Y:S02]  /*0d80*/  FADD R23, R24, R13 ;  /* 0x0000000d18177221 */ /* 0x000fe40000000000 */
[----:B------:R-:W5:Y:S02]  /*0d90*/  LDG.E R13, desc[UR6][R6.64+0x1b800] ;  /* 0x01b80006060d7981 */ /* 0x000f64000c1e1900 */
[----:B------:R-:W-:Y:S02]  /*0da0*/  FADD R24, R23, R14 ;  /* 0x0000000e17187221 */ /* 0x000fe40000000000 */
[----:B------:R-:W3:Y:S02]  /*0db0*/  LDG.E R14, desc[UR6][R6.64+0x1bc00] ;  /* 0x01bc0006060e7981 */ /* 0x000ee4000c1e1900 */
[----:B------:R-:W-:-:S02]  /*0dc0*/  FADD R23, R24, R15 ;  /* 0x0000000f18177221 */ /* 0x000fc40000000000 */
[----:B------:R-:W3:Y:S02]  /*0dd0*/  LDG.E R15, desc[UR6][R6.64+0x1c000] ;  /* 0x01c00006060f7981 */ /* 0x000ee4000c1e1900 */
[----:B------:R-:W-:Y:S02]  /*0de0*/  FADD R24, R23, R16 ;  /* 0x0000001017187221 */ /* 0x000fe40000000000 */
[----:B------:R-:W3:Y:S02]  /*0df0*/  LDG.E R16, desc[UR6][R6.64+0x1c400] ;  /* 0x01c4000606107981 */ /* 0x000ee4000c1e1900 */
        /* <DEDUP_REMOVED lines=16> */
[----:B------:R-:W-:-:S04]  /*0f00*/  FADD R9, R9, R4 ;  /* 0x0000000409097221 */ /* 0x000fc80000000000 */
[----:B------:R-:W-:Y:S01]  /*0f10*/  FADD R26, R9, R26 ;  /* 0x0000001a091a7221 */ /* 0x000fe20000000000 */
[----:B------:R-:W-:Y:S01]  /*0f20*/  IMAD.WIDE.U32 R8, R29, 0x4, R2 ;  /* 0x000000041d087825 */ /* 0x000fe200078e0002 */
[----:B------:R-:W-:-:S05]  /*0f30*/  IADD3 R29, PT, PT, R5, 0x7e00, RZ ;  /* 0x00007e00051d7810 */ /* 0x000fca0007ffe0ff */
[----:B------:R0:W3:Y:S02]  /*0f40*/  LDG.E R8, desc[UR6][R8.64] ;  /* 0x0000000608087981 */ /* 0x0000e4000c1e1900 */
[----:B0-----:R-:W-:Y:S01]  /*0f50*/  IADD3 R9, PT, PT, R5, 0x7f00, RZ ;  /* 0x00007f0005097810 */ /* 0x001fe20007ffe0ff */
[----:B------:R-:W-:-:S04]  /*0f60*/  IMAD.WIDE.U32 R4, R29, 0x4, R2 ;  /* 0x000000041d047825 */ /* 0x000fc800078e0002 */
[----:B------:R-:W-:Y:S02]  /*0f70*/  IMAD.WIDE.U32 R2, R9, 0x4, R2 ;  /* 0x0000000409027825 */ /* 0x000fe400078e0002 */
[----:B------:R-:W3:Y:S04]  /*0f80*/  LDG.E R4, desc[UR6][R4.64] ;  /* 0x0000000604047981 */ /* 0x000ee8000c1e1900 */
[----:B------:R-:W3:Y:S01]  /*0f90*/  LDG.E R2, desc[UR6][R2.64] ;  /* 0x0000000602027981 */ /* 0x000ee2000c1e1900 */
[----:B------:R-:W0:Y:S01]  /*0fa0*/  LDCU UR4, c[0x0][0x360] ;  /* 0x00006c00ff0477ac */ /* 0x000e220008000800 */
[----:B--2---:R-:W-:-:S04]  /*0fb0*/  FADD R11, R26, R11 ;  /* 0x0000000b1a0b7221 */ /* 0x004fc80000000000 */
[----:B----4-:R-:W-:-:S04]  /*0fc0*/  FADD R12, R11, R12 ;  /* 0x0000000c0b0c7221 */ /* 0x010fc80000000000 */
[----:B-----5:R-:W-:-:S04]  /*0fd0*/  FADD R13, R12, R13 ;  /* 0x0000000d0c0d7221 */ /* 0x020fc80000000000 */
[----:B---3--:R-:W-:-:S04]  /*0fe0*/  FADD R14, R13, R14 ;  /* 0x0000000e0d0e7221 */ /* 0x008fc80000000000 */
[----:B------:R-:W-:-:S04]  /*0ff0*/  FADD R15, R14, R15 ;  /* 0x0000000f0e0f7221 */ /* 0x000fc80000000000 */
        /* <DEDUP_REMOVED lines=14> */
[----:B------:R-:W-:-:S05]  /*10e0*/  FADD R2, R27, R2 ;  /* 0x000000021b027221 */ /* 0x000fca0000000000 */
[----:B------:R-:W1:Y:S02]  /*10f0*/  SHFL.DOWN PT, R3, R2, 0x10, 0x1f ;  /* 0x0a001f0002037f89 */ /* 0x000e6400000e0000 */
[----:B-1----:R-:W-:-:S05]  /*1100*/  FADD R4, R2, R3 ;  /* 0x0000000302047221 */ /* 0x002fca0000000000 */
[----:B------:R-:W1:Y:S02]  /*1110*/  SHFL.DOWN PT, R3, R4, 0x8, 0x1f ;  /* 0x09001f0004037f89 */ /* 0x000e6400000e0000 */
[----:B-1----:R-:W-:-:S05]  /*1120*/  FADD R5, R4, R3 ;  /* 0x0000000304057221 */ /* 0x002fca0000000000 */
[----:B------:R-:W1:Y:S01]  /*1130*/  SHFL.DOWN PT, R6, R5, 0x4, 0x1f ;  /* 0x08801f0005067f89 */ /* 0x000e6200000e0000 */
[----:B------:R-:W-:Y:S01]  /*1140*/  LOP3.LUT P0, R3, R10, 0x1f, RZ, 0xc0, !PT ;  /* 0x0000001f0a037812 */ /* 0x000fe2000780c0ff */
[----:B-1----:R-:W-:-:S05]  /*1150*/  FADD R6, R5, R6 ;  /* 0x0000000605067221 */ /* 0x002fca0000000000 */
[----:B------:R-:W1:Y:S07]  /*1160*/  SHFL.DOWN PT, R7, R6, 0x2, 0x1f ;  /* 0x08401f0006077f89 */ /* 0x000e6e00000e0000 */
[----:B------:R-:W2:Y:S01]  /*1170*/  @!P0 S2R R9, SR_CgaCtaId ;  /* 0x0000000000098919 */ /* 0x000ea20000008800 */
[----:B0-----:R-:W-:-:S06]  /*1180*/  USHF.R.U32.HI UR4, URZ, 0x5, UR4 ;  /* 0x00000005ff047899 */ /* 0x001fcc0008011604 */
[----:B------:R-:W-:Y:S01]  /*1190*/  ISETP.GE.U32.AND P1, PT, R10, UR4, PT ;  /* 0x000000040a007c0c */ /* 0x000fe2000bf26070 */
[----:B-1----:R-:W-:-:S05]  /*11a0*/  FADD R7, R6, R7 ;  /* 0x0000000706077221 */ /* 0x002fca0000000000 */
[----:B------:R-:W0:Y:S07]  /*11b0*/  SHFL.DOWN PT, R2, R7, 0x1, 0x1f ;  /* 0x08201f0007027f89 */ /* 0x000e2e00000e0000 */
[----:B------:R-:W1:Y:S01]  /*11c0*/  @!P1 S2R R11, SR_CgaCtaId ;  /* 0x00000000000b9919 */ /* 0x000e620000008800 */
[----:B------:R-:W-:-:S04]  /*11d0*/  @!P0 MOV R4, 0x400 ;  /* 0x0000040000048802 */ /* 0x000fc80000000f00 */
[----:B--2---:R-:W-:-:S04]  /*11e0*/  @!P0 LEA R5, R9, R4, 0x18 ;  /* 0x0000000409058211 */ /* 0x004fc800078ec0ff */
[----:B------:R-:W-:Y:S01]  /*11f0*/  @!P0 LEA.HI R5, R10, R5, RZ, 0x1d ;  /* 0x000000050a058211 */ /* 0x000fe200078fe8ff */
[----:B0-----:R-:W-:-:S05]  /*1200*/  FADD R2, R7, R2 ;  /* 0x0000000207027221 */ /* 0x001fca0000000000 */
[----:B------:R0:W-:Y:S01]  /*1210*/  @!P0 STS [R5], R2 ;  /* 0x0000000205008388 */ /* 0x0001e20000000800 */
[----:B------:R-:W-:-:S04]  /*1220*/  @!P1 MOV R8, 0x400 ;  /* 0x0000040000089802 */ /* 0x000fc80000000f00 */
[----:B-1----:R-:W-:-:S04]  /*1230*/  @!P1 LEA R8, R11, R8, 0x18 ;  /* 0x000000080b089211 */ /* 0x002fc800078ec0ff */
[----:B------:R-:W-:Y:S01]  /*1240*/  @!P1 LEA R3, R3, R8, 0x2 ;  /* 0x0000000803039211 */ /* 0x000fe200078e10ff */
[----:B------:R-:W-:Y:S06]  /*1250*/  BAR.SYNC.DEFER_BLOCKING 0x0 ;  /* 0x0000000000007b1d */ /* 0x000fec0000010000 */
[----:B------:R-:W1:Y:S01]  /*1260*/  @!P1 LDS R3, [R3] ;  /* 0x0000000003039984 */ /* 0x000e620000000800 */
[----:B------:R-:W-:Y:S04]  /*1270*/  BSSY.RECONVERGENT B0, `(.L_x_0) ;  /* 0x0000005000007945 */ /* 0x000fe80003800200 */
[----:B0-----:R-:W-:Y:S05]  /*1280*/  @!P1 BRA `(.L_x_1) ;  /* 0x00000000000c9947 */ /* 0x001fea0003800000 */
[----:B------:R-:W-:-:S13]  /*1290*/  ISETP.GT.U32.AND P0, PT, R10, 0x1f, PT ;  /* 0x0000001f0a00780c */ /* 0x000fda0003f04070 */
[----:B------:R-:W-:Y:S05]  /*12a0*/  @P0 EXIT ;  /* 0x000000000000094d */ /* 0x000fea0003800000 */
[----:B-1----:R-:W-:-:S07]  /*12b0*/  HFMA2 R3, -RZ, RZ, 0, 0 ;  /* 0x00000000ff037431 */ /* 0x002fce00000001ff */
.L_x_1:
[----:B------:R-:W-:Y:S05]  /*12c0*/  BSYNC.RECONVERGENT B0 ;  /* 0x0000000000007941 */ /* 0x000fea0003800200 */
.L_x_0:
[----:B-1----:R-:W0:Y:S01]  /*12d0*/  SHFL.DOWN PT, R2, R3, 0x4, 0x1f ;  /* 0x08801f0003027f89 */ /* 0x002e2200000e0000 */
[----:B------:R-:W-:Y:S01]  /*12e0*/  ISETP.NE.AND P0, PT, R10, RZ, PT ;  /* 0x000000ff0a00720c */ /* 0x000fe20003f05270 */
[----:B0-----:R-:W-:-:S05]  /*12f0*/  FADD R2, R2, R3 ;  /* 0x0000000302027221 */ /* 0x001fca0000000000 */
[----:B------:R-:W0:Y:S02]  /*1300*/  SHFL.DOWN PT, R5, R2, 0x2, 0x1f ;  /* 0x08401f0002057f89 */ /* 0x000e2400000e0000 */
[----:B0-----:R-:W-:-:S05]  /*1310*/  FADD R5, R2, R5 ;  /* 0x0000000502057221 */ /* 0x001fca0000000000 */
[----:B------:R0:W1:Y:S01]  /*1320*/  SHFL.DOWN PT, R4, R5, 0x1, 0x1f ;  /* 0x08201f0005047f89 */ /* 0x00006200000e0000 */
[----:B------:R-:W-:Y:S05]  /*1330*/  @P0 EXIT ;  /* 0x000000000000094d */ /* 0x000fea0003800000 */
[----:B------:R-:W2:Y:S01]  /*1340*/  LDC.64 R2, c[0x0][0x388] ;  /* 0x0000e200ff027b82 */ /* 0x000ea20000000a00 */
[----:B01----:R-:W-:Y:S01]  /*1350*/  FADD R5, R5, R4 ;  /* 0x0000000405057221 */ /* 0x003fe20000000000 */
[----:B--2---:R-:W-:-:S05]  /*1360*/  IMAD.WIDE.U32 R2, R0, 0x4, R2 ;  /* 0x0000000400027825 */ /* 0x004fca00078e0002 */
[----:B------:R-:W-:Y:S01]  /*1370*/  STG.E desc[UR6][R2.64], R5 ;  /* 0x0000000502007986 */ /* 0x000fe2000c101906 */
[----:B------:R-:W-:Y:S05]  /*1380*/  EXIT ;  /* 0x000000000000794d */ /* 0x000fea0003800000 */
.L_x_2:
[----:B------:R-:W-:-:S00]  /*1390*/  BRA `(.L_x_2) ;  /* 0xfffffffc00fc7947 */ /* 0x000fc0000383ffff */
[----:B------:R-:W-:-:S00]  /*13a0*/  NOP ;  /* 0x0000000000007918 */ /* 0x000fc00000000000 */
        /* <DEDUP_REMOVED lines=13> */
.L_x_3:


//--------------------- .nv.shared._Z6reduceILj256ELi128EEvPfS0_j --------------------------
	.section	.nv.shared._Z6reduceILj256ELi128EEvPfS0_j,"aw",@nobits
	.sectionflags	@""
	.align	4
.nv.shared._Z6reduceILj256ELi128EEvPfS0_j:
	.zero		1152


//--------------------- .nv.shared.reserved.0     --------------------------
	.section	.nv.shared.reserved.0,"aw",@nobits
	.weak		__nv_reservedSMEM_offset_0_alias
	.size		__nv_reservedSMEM_offset_0_alias, 0, 64
	.other		__nv_reservedSMEM_offset_0_alias,@"STO_CUDA_RESERVED_SHARED STV_DEFAULT"
__nv_reservedSMEM_offset_0_alias:
	.zero		0
	.zero		64


//--------------------- .nv.constant0._Z6reduceILj256ELi128EEvPfS0_j --------------------------
	.section	.nv.constant0._Z6reduceILj256ELi128EEvPfS0_j,"a",@progbits
	.sectionflags	@""
	.align	4
.nv.constant0._Z6reduceILj256ELi128EEvPfS0_j:
	.zero		916


//--------------------- SYMBOLS --------------------------

	.type		.nv.reservedSmem.offset0,@object
	.size		.nv.reservedSmem.offset0,0x4
	.type		.nv.reservedSmem.cap,@object
	.size		.nv.reservedSmem.cap,0x4
